







.version 7.0
.target sm_52
.address_size 64



.visible .entry _Z17fdtd_step1_kernelPfS_S_S_i(
.param .u64 _Z17fdtd_step1_kernelPfS_S_S_i_param_0,
.param .u64 _Z17fdtd_step1_kernelPfS_S_S_i_param_1,
.param .u64 _Z17fdtd_step1_kernelPfS_S_S_i_param_2,
.param .u64 _Z17fdtd_step1_kernelPfS_S_S_i_param_3,
.param .u32 _Z17fdtd_step1_kernelPfS_S_S_i_param_4
)
{
.reg .pred %p<5>;
.reg .f32 %f<7>;
.reg .b32 %r<13>;
.reg .b64 %rd<16>;


ld.param.u64 %rd2, [_Z17fdtd_step1_kernelPfS_S_S_i_param_0];
ld.param.u64 %rd4, [_Z17fdtd_step1_kernelPfS_S_S_i_param_2];
ld.param.u64 %rd3, [_Z17fdtd_step1_kernelPfS_S_S_i_param_3];
ld.param.u32 %r3, [_Z17fdtd_step1_kernelPfS_S_S_i_param_4];
cvta.to.global.u64 %rd1, %rd4;
mov.u32 %r4, %ntid.x;
mov.u32 %r5, %ctaid.x;
mov.u32 %r6, %tid.x;
mad.lo.s32 %r1, %r4, %r5, %r6;
mov.u32 %r7, %ntid.y;
mov.u32 %r8, %ctaid.y;
mov.u32 %r9, %tid.y;
mad.lo.s32 %r2, %r7, %r8, %r9;
setp.lt.s32	%p1, %r2, 2048;
setp.lt.s32	%p2, %r1, 2048;
and.pred %p3, %p1, %p2;
@!%p3 bra BB0_4;
bra.uni BB0_1;

BB0_1:
setp.eq.s32	%p4, %r2, 0;
@%p4 bra BB0_3;

cvta.to.global.u64 %rd5, %rd3;
shl.b32 %r10, %r2, 11;
add.s32 %r11, %r10, %r1;
mul.wide.s32 %rd6, %r11, 4;
add.s64 %rd7, %rd1, %rd6;
add.s64 %rd8, %rd5, %rd6;
add.s32 %r12, %r11, -2048;
mul.wide.s32 %rd9, %r12, 4;
add.s64 %rd10, %rd5, %rd9;
ld.global.f32 %f1, [%rd10];
ld.global.f32 %f2, [%rd8];
sub.f32 %f3, %f2, %f1;
ld.global.f32 %f4, [%rd7];
fma.rn.f32 %f5, %f3, 0fBF000000, %f4;
st.global.f32 [%rd7], %f5;
bra.uni BB0_4;

BB0_3:
cvta.to.global.u64 %rd11, %rd2;
mul.wide.s32 %rd12, %r3, 4;
add.s64 %rd13, %rd11, %rd12;
ld.global.f32 %f6, [%rd13];
mul.wide.s32 %rd14, %r1, 4;
add.s64 %rd15, %rd1, %rd14;
st.global.f32 [%rd15], %f6;

BB0_4:
ret;
}


.visible .entry _Z17fdtd_step2_kernelPfS_S_i(
.param .u64 _Z17fdtd_step2_kernelPfS_S_i_param_0,
.param .u64 _Z17fdtd_step2_kernelPfS_S_i_param_1,
.param .u64 _Z17fdtd_step2_kernelPfS_S_i_param_2,
.param .u32 _Z17fdtd_step2_kernelPfS_S_i_param_3
)
{
.reg .pred %p<6>;
.reg .f32 %f<6>;
.reg .b32 %r<13>;
.reg .b64 %rd<11>;


ld.param.u64 %rd1, [_Z17fdtd_step2_kernelPfS_S_i_param_0];
ld.param.u64 %rd2, [_Z17fdtd_step2_kernelPfS_S_i_param_2];
mov.u32 %r3, %ntid.x;
mov.u32 %r4, %ctaid.x;
mov.u32 %r5, %tid.x;
mad.lo.s32 %r1, %r3, %r4, %r5;
mov.u32 %r6, %ntid.y;
mov.u32 %r7, %ctaid.y;
mov.u32 %r8, %tid.y;
mad.lo.s32 %r2, %r6, %r7, %r8;
setp.lt.s32	%p1, %r2, 2048;
setp.lt.s32	%p2, %r1, 2048;
and.pred %p3, %p1, %p2;
setp.gt.s32	%p4, %r1, 0;
and.pred %p5, %p3, %p4;
@!%p5 bra BB1_2;
bra.uni BB1_1;

BB1_1:
cvta.to.global.u64 %rd3, %rd2;
cvta.to.global.u64 %rd4, %rd1;
mad.lo.s32 %r9, %r2, 2049, %r1;
mul.wide.s32 %rd5, %r9, 4;
add.s64 %rd6, %rd4, %rd5;
shl.b32 %r10, %r2, 11;
add.s32 %r11, %r10, %r1;
mul.wide.s32 %rd7, %r11, 4;
add.s64 %rd8, %rd3, %rd7;
add.s32 %r12, %r11, -1;
mul.wide.s32 %rd9, %r12, 4;
add.s64 %rd10, %rd3, %rd9;
ld.global.f32 %f1, [%rd10];
ld.global.f32 %f2, [%rd8];
sub.f32 %f3, %f2, %f1;
ld.global.f32 %f4, [%rd6];
fma.rn.f32 %f5, %f3, 0fBF000000, %f4;
st.global.f32 [%rd6], %f5;

BB1_2:
ret;
}


.visible .entry _Z17fdtd_step3_kernelPfS_S_i(
.param .u64 _Z17fdtd_step3_kernelPfS_S_i_param_0,
.param .u64 _Z17fdtd_step3_kernelPfS_S_i_param_1,
.param .u64 _Z17fdtd_step3_kernelPfS_S_i_param_2,
.param .u32 _Z17fdtd_step3_kernelPfS_S_i_param_3
)
{
.reg .pred %p<4>;
.reg .f32 %f<10>;
.reg .b32 %r<12>;
.reg .b64 %rd<12>;


ld.param.u64 %rd1, [_Z17fdtd_step3_kernelPfS_S_i_param_0];
ld.param.u64 %rd2, [_Z17fdtd_step3_kernelPfS_S_i_param_1];
ld.param.u64 %rd3, [_Z17fdtd_step3_kernelPfS_S_i_param_2];
mov.u32 %r3, %ntid.x;
mov.u32 %r4, %ctaid.x;
mov.u32 %r5, %tid.x;
mad.lo.s32 %r1, %r3, %r4, %r5;
mov.u32 %r6, %ntid.y;
mov.u32 %r7, %ctaid.y;
mov.u32 %r8, %tid.y;
mad.lo.s32 %r2, %r6, %r7, %r8;
setp.lt.s32	%p1, %r2, 2048;
setp.lt.s32	%p2, %r1, 2048;
and.pred %p3, %p1, %p2;
@!%p3 bra BB2_2;
bra.uni BB2_1;

BB2_1:
cvta.to.global.u64 %rd4, %rd2;
cvta.to.global.u64 %rd5, %rd1;
cvta.to.global.u64 %rd6, %rd3;
shl.b32 %r9, %r2, 11;
add.s32 %r10, %r9, %r1;
mul.wide.s32 %rd7, %r10, 4;
add.s64 %rd8, %rd6, %rd7;
mad.lo.s32 %r11, %r2, 2049, %r1;
mul.wide.s32 %rd9, %r11, 4;
add.s64 %rd10, %rd5, %rd9;
ld.global.f32 %f1, [%rd10];
ld.global.f32 %f2, [%rd10+4];
sub.f32 %f3, %f2, %f1;
add.s64 %rd11, %rd4, %rd7;
ld.global.f32 %f4, [%rd11+8192];
add.f32 %f5, %f3, %f4;
ld.global.f32 %f6, [%rd11];
sub.f32 %f7, %f5, %f6;
ld.global.f32 %f8, [%rd8];
fma.rn.f32 %f9, %f7, 0fBF333333, %f8;
st.global.f32 [%rd8], %f9;

BB2_2:
ret;
}




// ===== COMPILED SASS (sm_100) =====

	.target	sm_100

	.elftype	@"ET_EXEC"


//--------------------- .note.nv.tkinfo           --------------------------
	.section	.note.nv.tkinfo,"",@"SHT_NOTE"
	.sectionflags	@"SHF_NOTE_NV_TKINFO"
	.tkinfo
        /*0018*/ 	.word	0x00000002
        /*0030*/ 	.string	""
        /*0030*/ 	.string	"ptxas"
        /*0030*/ 	.string	"Cuda compilation tools, release 13.0, V13.0.88"
        /*0030*/ 	.string	"Build cuda_13.0.r13.0/compiler.36424714_0"
        /*0030*/ 	.string	"-arch sm_100 "



//--------------------- .note.nv.cuinfo           --------------------------
	.section	.note.nv.cuinfo,"",@"SHT_NOTE"
	.sectionflags	@"SHF_NOTE_NV_CUINFO"
        /*0018*/ 	.short	0x0002
        /*001a*/ 	.short	0x0034
        /*001c*/ 	.short	0x0082
	.zero		2


//--------------------- .nv.info                  --------------------------
	.section	.nv.info,"",@"SHT_CUDA_INFO"
	.align	4


	//----- nvinfo : EIATTR_REGCOUNT
	.align		4
        /*0000*/ 	.byte	0x04, 0x2f
        /*0002*/ 	.short	(.L_1 - .L_0)
	.align		4
.L_0:
        /*0004*/ 	.word	index@(_Z17fdtd_step1_kernelPfS_S_S_i)
        /*0008*/ 	.word	0x0000000e


	//----- nvinfo : EIATTR_FRAME_SIZE
	.align		4
.L_1:
        /*000c*/ 	.byte	0x04, 0x11
        /*000e*/ 	.short	(.L_3 - .L_2)
	.align		4
.L_2:
        /*0010*/ 	.word	index@(_Z17fdtd_step1_kernelPfS_S_S_i)
        /*0014*/ 	.word	0x00000000


	//----- nvinfo : EIATTR_REGCOUNT
	.align		4
.L_3:
        /*0018*/ 	.byte	0x04, 0x2f
        /*001a*/ 	.short	(.L_5 - .L_4)
	.align		4
.L_4:
        /*001c*/ 	.word	index@(_Z17fdtd_step2_kernelPfS_S_i)
        /*0020*/ 	.word	0x00000010


	//----- nvinfo : EIATTR_FRAME_SIZE
	.align		4
.L_5:
        /*0024*/ 	.byte	0x04, 0x11
        /*0026*/ 	.short	(.L_7 - .L_6)
	.align		4
.L_6:
        /*0028*/ 	.word	index@(_Z17fdtd_step2_kernelPfS_S_i)
        /*002c*/ 	.word	0x00000000


	//----- nvinfo : EIATTR_REGCOUNT
	.align		4
.L_7:
        /*0030*/ 	.byte	0x04, 0x2f
        /*0032*/ 	.short	(.L_9 - .L_8)
	.align		4
.L_8:
        /*0034*/ 	.word	index@(_Z17fdtd_step3_kernelPfS_S_i)
        /*0038*/ 	.word	0x00000012


	//----- nvinfo : EIATTR_FRAME_SIZE
	.align		4
.L_9:
        /*003c*/ 	.byte	0x04, 0x11
        /*003e*/ 	.short	(.L_11 - .L_10)
	.align		4
.L_10:
        /*0040*/ 	.word	index@(_Z17fdtd_step3_kernelPfS_S_i)
        /*0044*/ 	.word	0x00000000


	//----- nvinfo : EIATTR_MIN_STACK_SIZE
	.align		4
.L_11:
        /*0048*/ 	.byte	0x04, 0x12
        /*004a*/ 	.short	(.L_13 - .L_12)
	.align		4
.L_12:
        /*004c*/ 	.word	index@(_Z17fdtd_step3_kernelPfS_S_i)
        /*0050*/ 	.word	0x00000000


	//----- nvinfo : EIATTR_MIN_STACK_SIZE
	.align		4
.L_13:
        /*0054*/ 	.byte	0x04, 0x12
        /*0056*/ 	.short	(.L_15 - .L_14)
	.align		4
.L_14:
        /*0058*/ 	.word	index@(_Z17fdtd_step2_kernelPfS_S_i)
        /*005c*/ 	.word	0x00000000


	//----- nvinfo : EIATTR_MIN_STACK_SIZE
	.align		4
.L_15:
        /*0060*/ 	.byte	0x04, 0x12
        /*0062*/ 	.short	(.L_17 - .L_16)
	.align		4
.L_16:
        /*0064*/ 	.word	index@(_Z17fdtd_step1_kernelPfS_S_S_i)
        /*0068*/ 	.word	0x00000000
.L_17:


//--------------------- .nv.compat                --------------------------
	.section	.nv.compat,"",@"SHT_CUDA_COMPAT_INFO"
	.align	4
        /*0000*/ 	.byte	0x02, 0x09, 0x00, 0x00, 0x02, 0x02, 0x01, 0x00, 0x02, 0x05, 0x05, 0x00, 0x03, 0x07, 0x01, 0x01
        /*0010*/ 	.byte	0x02, 0x03, 0x00, 0x00, 0x02, 0x06, 0x01, 0x00, 0x04, 0x0b, 0x08, 0x00, 0x09, 0x00, 0x00, 0x00
        /*0020*/ 	.byte	0x00, 0x00, 0x00, 0x00


//--------------------- .nv.info._Z17fdtd_step3_kernelPfS_S_i --------------------------
	.section	.nv.info._Z17fdtd_step3_kernelPfS_S_i,"",@"SHT_CUDA_INFO"
	.sectionflags	@""
	.align	4


	//----- nvinfo : EIATTR_CUDA_API_VERSION
	.align		4
        /*0000*/ 	.byte	0x04, 0x37
        /*0002*/ 	.short	(.L_19 - .L_18)
.L_18:
        /*0004*/ 	.word	0x00000082


	//----- nvinfo : EIATTR_KPARAM_INFO
	.align		4
.L_19:
        /*0008*/ 	.byte	0x04, 0x17
        /*000a*/ 	.short	(.L_21 - .L_20)
.L_20:
        /*000c*/ 	.word	0x00000000
        /*0010*/ 	.short	0x0003
        /*0012*/ 	.short	0x0018
        /*0014*/ 	.byte	0x00, 0xf0, 0x11, 0x00


	//----- nvinfo : EIATTR_KPARAM_INFO
	.align		4
.L_21:
        /*0018*/ 	.byte	0x04, 0x17
        /*001a*/ 	.short	(.L_23 - .L_22)
.L_22:
        /*001c*/ 	.word	0x00000000
        /*0020*/ 	.short	0x0002
        /*0022*/ 	.short	0x0010
        /*0024*/ 	.byte	0x00, 0xf0, 0x21, 0x00


	//----- nvinfo : EIATTR_KPARAM_INFO
	.align		4
.L_23:
        /*0028*/ 	.byte	0x04, 0x17
        /*002a*/ 	.short	(.L_25 - .L_24)
.L_24:
        /*002c*/ 	.word	0x00000000
        /*0030*/ 	.short	0x0001
        /*0032*/ 	.short	0x0008
        /*0034*/ 	.byte	0x00, 0xf0, 0x21, 0x00


	//----- nvinfo : EIATTR_KPARAM_INFO
	.align		4
.L_25:
        /*0038*/ 	.byte	0x04, 0x17
        /*003a*/ 	.short	(.L_27 - .L_26)
.L_26:
        /*003c*/ 	.word	0x00000000
        /*0040*/ 	.short	0x0000
        /*0042*/ 	.short	0x0000
        /*0044*/ 	.byte	0x00, 0xf0, 0x21, 0x00


	//----- nvinfo : EIATTR_SPARSE_MMA_MASK
	.align		4
.L_27:
        /*0048*/ 	.byte	0x03, 0x50
        /*004a*/ 	.short	0x0000


	//----- nvinfo : EIATTR_MAXREG_COUNT
	.align		4
        /*004c*/ 	.byte	0x03, 0x1b
        /*004e*/ 	.short	0x00ff


	//----- nvinfo : EIATTR_MERCURY_ISA_VERSION
	.align		4
        /*0050*/ 	.byte	0x03, 0x5f
        /*0052*/ 	.short	0x0101


	//----- nvinfo : EIATTR_VRC_CTA_INIT_COUNT
	.align		4
        /*0054*/ 	.byte	0x02, 0x4a
	.zero		1
	.zero		1


	//----- nvinfo : EIATTR_EXIT_INSTR_OFFSETS
	.align		4
        /*0058*/ 	.byte	0x04, 0x1c
        /*005a*/ 	.short	(.L_29 - .L_28)


	//   ....[0]....
.L_28:
        /*005c*/ 	.word	0x000000b0


	//   ....[1]....
        /*0060*/ 	.word	0x000001f0


	//----- nvinfo : EIATTR_CBANK_PARAM_SIZE
	.align		4
.L_29:
        /*0064*/ 	.byte	0x03, 0x19
        /*0066*/ 	.short	0x001c


	//----- nvinfo : EIATTR_PARAM_CBANK
	.align		4
        /*0068*/ 	.byte	0x04, 0x0a
        /*006a*/ 	.short	(.L_31 - .L_30)
	.align		4
.L_30:
        /*006c*/ 	.word	index@(.nv.constant0._Z17fdtd_step3_kernelPfS_S_i)
        /*0070*/ 	.short	0x0380
        /*0072*/ 	.short	0x001c


	//----- nvinfo : EIATTR_SW_WAR
	.align		4
.L_31:
        /*0074*/ 	.byte	0x04, 0x36
        /*0076*/ 	.short	(.L_33 - .L_32)
.L_32:
        /*0078*/ 	.word	0x00000008
.L_33:


//--------------------- .nv.info._Z17fdtd_step2_kernelPfS_S_i --------------------------
	.section	.nv.info._Z17fdtd_step2_kernelPfS_S_i,"",@"SHT_CUDA_INFO"
	.sectionflags	@""
	.align	4


	//----- nvinfo : EIATTR_CUDA_API_VERSION
	.align		4
        /*0000*/ 	.byte	0x04, 0x37
        /*0002*/ 	.short	(.L_35 - .L_34)
.L_34:
        /*0004*/ 	.word	0x00000082


	//----- nvinfo : EIATTR_KPARAM_INFO
	.align		4
.L_35:
        /*0008*/ 	.byte	0x04, 0x17
        /*000a*/ 	.short	(.L_37 - .L_36)
.L_36:
        /*000c*/ 	.word	0x00000000
        /*0010*/ 	.short	0x0003
        /*0012*/ 	.short	0x0018
        /*0014*/ 	.byte	0x00, 0xf0, 0x11, 0x00


	//----- nvinfo : EIATTR_KPARAM_INFO
	.align		4
.L_37:
        /*0018*/ 	.byte	0x04, 0x17
        /*001a*/ 	.short	(.L_39 - .L_38)
.L_38:
        /*001c*/ 	.word	0x00000000
        /*0020*/ 	.short	0x0002
        /*0022*/ 	.short	0x0010
        /*0024*/ 	.byte	0x00, 0xf0, 0x21, 0x00


	//----- nvinfo : EIATTR_KPARAM_INFO
	.align		4
.L_39:
        /*0028*/ 	.byte	0x04, 0x17
        /*002a*/ 	.short	(.L_41 - .L_40)
.L_40:
        /*002c*/ 	.word	0x00000000
        /*0030*/ 	.short	0x0001
        /*0032*/ 	.short	0x0008
        /*0034*/ 	.byte	0x00, 0xf0, 0x21, 0x00


	//----- nvinfo : EIATTR_KPARAM_INFO
	.align		4
.L_41:
        /*0038*/ 	.byte	0x04, 0x17
        /*003a*/ 	.short	(.L_43 - .L_42)
.L_42:
        /*003c*/ 	.word	0x00000000
        /*0040*/ 	.short	0x0000
        /*0042*/ 	.short	0x0000
        /*0044*/ 	.byte	0x00, 0xf0, 0x21, 0x00


	//----- nvinfo : EIATTR_SPARSE_MMA_MASK
	.align		4
.L_43:
        /*0048*/ 	.byte	0x03, 0x50
        /*004a*/ 	.short	0x0000


	//----- nvinfo : EIATTR_MAXREG_COUNT
	.align		4
        /*004c*/ 	.byte	0x03, 0x1b
        /*004e*/ 	.short	0x00ff


	//----- nvinfo : EIATTR_MERCURY_ISA_VERSION
	.align		4
        /*0050*/ 	.byte	0x03, 0x5f
        /*0052*/ 	.short	0x0101


	//----- nvinfo : EIATTR_VRC_CTA_INIT_COUNT
	.align		4
        /*0054*/ 	.byte	0x02, 0x4a
	.zero		1
	.zero		1


	//----- nvinfo : EIATTR_EXIT_INSTR_OFFSETS
	.align		4
        /*0058*/ 	.byte	0x04, 0x1c
        /*005a*/ 	.short	(.L_45 - .L_44)


	//   ....[0]....
.L_44:
        /*005c*/ 	.word	0x000000c0


	//   ....[1]....
        /*0060*/ 	.word	0x000001c0


	//----- nvinfo : EIATTR_CBANK_PARAM_SIZE
	.align		4
.L_45:
        /*0064*/ 	.byte	0x03, 0x19
        /*0066*/ 	.short	0x001c


	//----- nvinfo : EIATTR_PARAM_CBANK
	.align		4
        /*0068*/ 	.byte	0x04, 0x0a
        /*006a*/ 	.short	(.L_47 - .L_46)
	.align		4
.L_46:
        /*006c*/ 	.word	index@(.nv.constant0._Z17fdtd_step2_kernelPfS_S_i)
        /*0070*/ 	.short	0x0380
        /*0072*/ 	.short	0x001c


	//----- nvinfo : EIATTR_SW_WAR
	.align		4
.L_47:
        /*0074*/ 	.byte	0x04, 0x36
        /*0076*/ 	.short	(.L_49 - .L_48)
.L_48:
        /*0078*/ 	.word	0x00000008
.L_49:


//--------------------- .nv.info._Z17fdtd_step1_kernelPfS_S_S_i --------------------------
	.section	.nv.info._Z17fdtd_step1_kernelPfS_S_S_i,"",@"SHT_CUDA_INFO"
	.sectionflags	@""
	.align	4


	//----- nvinfo : EIATTR_CUDA_API_VERSION
	.align		4
        /*0000*/ 	.byte	0x04, 0x37
        /*0002*/ 	.short	(.L_51 - .L_50)
.L_50:
        /*0004*/ 	.word	0x00000082


	//----- nvinfo : EIATTR_KPARAM_INFO
	.align		4
.L_51:
        /*0008*/ 	.byte	0x04, 0x17
        /*000a*/ 	.short	(.L_53 - .L_52)
.L_52:
        /*000c*/ 	.word	0x00000000
        /*0010*/ 	.short	0x0004
        /*0012*/ 	.short	0x0020
        /*0014*/ 	.byte	0x00, 0xf0, 0x11, 0x00


	//----- nvinfo : EIATTR_KPARAM_INFO
	.align		4
.L_53:
        /*0018*/ 	.byte	0x04, 0x17
        /*001a*/ 	.short	(.L_55 - .L_54)
.L_54:
        /*001c*/ 	.word	0x00000000
        /*0020*/ 	.short	0x0003
        /*0022*/ 	.short	0x0018
        /*0024*/ 	.byte	0x00, 0xf0, 0x21, 0x00


	//----- nvinfo : EIATTR_KPARAM_INFO
	.align		4
.L_55:
        /*0028*/ 	.byte	0x04, 0x17
        /*002a*/ 	.short	(.L_57 - .L_56)
.L_56:
        /*002c*/ 	.word	0x00000000
        /*0030*/ 	.short	0x0002
        /*0032*/ 	.short	0x0010
        /*0034*/ 	.byte	0x00, 0xf0, 0x21, 0x00


	//----- nvinfo : EIATTR_KPARAM_INFO
	.align		4
.L_57:
        /*0038*/ 	.byte	0x04, 0x17
        /*003a*/ 	.short	(.L_59 - .L_58)
.L_58:
        /*003c*/ 	.word	0x00000000
        /*0040*/ 	.short	0x0001
        /*0042*/ 	.short	0x0008
        /*0044*/ 	.byte	0x00, 0xf0, 0x21, 0x00


	//----- nvinfo : EIATTR_KPARAM_INFO
	.align		4
.L_59:
        /*0048*/ 	.byte	0x04, 0x17
        /*004a*/ 	.short	(.L_61 - .L_60)
.L_60:
        /*004c*/ 	.word	0x00000000
        /*0050*/ 	.short	0x0000
        /*0052*/ 	.short	0x0000
        /*0054*/ 	.byte	0x00, 0xf0, 0x21, 0x00


	//----- nvinfo : EIATTR_SPARSE_MMA_MASK
	.align		4
.L_61:
        /*0058*/ 	.byte	0x03, 0x50
        /*005a*/ 	.short	0x0000


	//----- nvinfo : EIATTR_MAXREG_COUNT
	.align		4
        /*005c*/ 	.byte	0x03, 0x1b
        /*005e*/ 	.short	0x00ff


	//----- nvinfo : EIATTR_MERCURY_ISA_VERSION
	.align		4
        /*0060*/ 	.byte	0x03, 0x5f
        /*0062*/ 	.short	0x0101


	//----- nvinfo : EIATTR_VRC_CTA_INIT_COUNT
	.align		4
        /*0064*/ 	.byte	0x02, 0x4a
	.zero		1
	.zero		1


	//----- nvinfo : EIATTR_EXIT_INSTR_OFFSETS
	.align		4
        /*0068*/ 	.byte	0x04, 0x1c
        /*006a*/ 	.short	(.L_63 - .L_62)


	//   ....[0]....
.L_62:
        /*006c*/ 	.word	0x000000b0


	//   ....[1]....
        /*0070*/ 	.word	0x000001c0


	//   ....[2]....
        /*0074*/ 	.word	0x00000240


	//----- nvinfo : EIATTR_CRS_STACK_SIZE
	.align		4
.L_63:
        /*0078*/ 	.byte	0x04, 0x1e
        /*007a*/ 	.short	(.L_65 - .L_64)
.L_64:
        /*007c*/ 	.word	0x00000000


	//----- nvinfo : EIATTR_CBANK_PARAM_SIZE
	.align		4
.L_65:
        /*0080*/ 	.byte	0x03, 0x19
        /*0082*/ 	.short	0x0024


	//----- nvinfo : EIATTR_PARAM_CBANK
	.align		4
        /*0084*/ 	.byte	0x04, 0x0a
        /*0086*/ 	.short	(.L_67 - .L_66)
	.align		4
.L_66:
        /*0088*/ 	.word	index@(.nv.constant0._Z17fdtd_step1_kernelPfS_S_S_i)
        /*008c*/ 	.short	0x0380
        /*008e*/ 	.short	0x0024


	//----- nvinfo : EIATTR_SW_WAR
	.align		4
.L_67:
        /*0090*/ 	.byte	0x04, 0x36
        /*0092*/ 	.short	(.L_69 - .L_68)
.L_68:
        /*0094*/ 	.word	0x00000008
.L_69:


//--------------------- .nv.callgraph             --------------------------
	.section	.nv.callgraph,"",@"SHT_CUDA_CALLGRAPH"
	.align	4
	.sectionentsize	8
	.align		4
        /*0000*/ 	.word	0x00000000
	.align		4
        /*0004*/ 	.word	0xffffffff
	.align		4
        /*0008*/ 	.word	0x00000000
	.align		4
        /*000c*/ 	.word	0xfffffffe
	.align		4
        /*0010*/ 	.word	0x00000000
	.align		4
        /*0014*/ 	.word	0xfffffffd
	.align		4
        /*0018*/ 	.word	0x00000000
	.align		4
        /*001c*/ 	.word	0xfffffffc


//--------------------- .text._Z17fdtd_step3_kernelPfS_S_i --------------------------
	.section	.text._Z17fdtd_step3_kernelPfS_S_i,"ax",@progbits
	.align	128
        .global         _Z17fdtd_step3_kernelPfS_S_i
        .type           _Z17fdtd_step3_kernelPfS_S_i,@function
        .size           _Z17fdtd_step3_kernelPfS_S_i,(.L_x_4 - _Z17fdtd_step3_kernelPfS_S_i)
        .other          _Z17fdtd_step3_kernelPfS_S_i,@"STO_CUDA_ENTRY STV_DEFAULT"
_Z17fdtd_step3_kernelPfS_S_i:
.text._Z17fdtd_step3_kernelPfS_S_i:
[----:B------:R-:W-:Y:S01]  /*0000*/  LDC R1, c[0x0][0x37c] ;  /* 0x0000df00ff017b82 */ /* 0x000fe20000000800 */
[----:B------:R-:W0:Y:S01]  /*0010*/  S2R R0, SR_CTAID.X ;  /* 0x0000000000007919 */ /* 0x000e220000002500 */
[----:B------:R-:W0:Y:S01]  /*0020*/  LDCU UR4, c[0x0][0x360] ;  /* 0x00006c00ff0477ac */ /* 0x000e220008000800 */
[----:B------:R-:W0:Y:S01]  /*0030*/  S2R R3, SR_TID.X ;  /* 0x0000000000037919 */ /* 0x000e220000002100 */
[----:B------:R-:W1:Y:S01]  /*0040*/  LDCU UR5, c[0x0][0x364] ;  /* 0x00006c80ff0577ac */ /* 0x000e620008000800 */
[----:B------:R-:W1:Y:S01]  /*0050*/  S2R R9, SR_CTAID.Y ;  /* 0x0000000000097919 */ /* 0x000e620000002600 */
[----:B------:R-:W1:Y:S01]  /*0060*/  S2R R2, SR_TID.Y ;  /* 0x0000000000027919 */ /* 0x000e620000002200 */
[----:B0-----:R-:W-:-:S05]  /*0070*/  IMAD R0, R0, UR4, R3 ;  /* 0x0000000400007c24 */ /* 0x001fca000f8e0203 */
[----:B------:R-:W-:Y:S01]  /*0080*/  ISETP.GE.AND P0, PT, R0, 0x800, PT ;  /* 0x000008000000780c */ /* 0x000fe20003f06270 */
[----:B-1----:R-:W-:-:S05]  /*0090*/  IMAD R9, R9, UR5, R2 ;  /* 0x0000000509097c24 */ /* 0x002fca000f8e0202 */
[----:B------:R-:W-:-:S13]  /*00a0*/  ISETP.LT.AND P0, PT, R9, 0x800, !P0 ;  /* 0x000008000900780c */ /* 0x000fda0004701270 */
[----:B------:R-:W-:Y:S05]  /*00b0*/  @!P0 EXIT ;  /* 0x000000000000894d */ /* 0x000fea0003800000 */
[----:B------:R-:W0:Y:S01]  /*00c0*/  LDC.64 R4, c[0x0][0x380] ;  /* 0x0000e000ff047b82 */ /* 0x000e220000000a00 */
[----:B------:R-:W1:Y:S01]  /*00d0*/  LDCU.64 UR4, c[0x0][0x358] ;  /* 0x00006b00ff0477ac */ /* 0x000e620008000a00 */
[C---:B------:R-:W-:Y:S01]  /*00e0*/  IMAD R11, R9.reuse, 0x801, R0 ;  /* 0x00000801090b7824 */ /* 0x040fe200078e0200 */
[----:B------:R-:W-:-:S05]  /*00f0*/  LEA R9, R9, R0, 0xb ;  /* 0x0000000009097211 */ /* 0x000fca00078e58ff */
[----:B------:R-:W2:Y:S08]  /*0100*/  LDC.64 R6, c[0x0][0x388] ;  /* 0x0000e200ff067b82 */ /* 0x000eb00000000a00 */
[----:B------:R-:W3:Y:S01]  /*0110*/  LDC.64 R2, c[0x0][0x390] ;  /* 0x0000e400ff027b82 */ /* 0x000ee20000000a00 */
[----:B0-----:R-:W-:-:S05]  /*0120*/  IMAD.WIDE R4, R11, 0x4, R4 ;  /* 0x000000040b047825 */ /* 0x001fca00078e0204 */
[----:B-1----:R-:W4:Y:S01]  /*0130*/  LDG.E R0, desc[UR4][R4.64] ;  /* 0x0000000404007981 */ /* 0x002f22000c1e1900 */
[----:B--2---:R-:W-:-:S03]  /*0140*/  IMAD.WIDE R6, R9, 0x4, R6 ;  /* 0x0000000409067825 */ /* 0x004fc600078e0206 */
[----:B------:R-:W4:Y:S04]  /*0150*/  LDG.E R11, desc[UR4][R4.64+0x4] ;  /* 0x00000404040b7981 */ /* 0x000f28000c1e1900 */
[----:B------:R-:W2:Y:S01]  /*0160*/  LDG.E R13, desc[UR4][R6.64+0x2000] ;  /* 0x00200004060d7981 */ /* 0x000ea2000c1e1900 */
[----:B---3--:R-:W-:-:S03]  /*0170*/  IMAD.WIDE R2, R9, 0x4, R2 ;  /* 0x0000000409027825 */ /* 0x008fc600078e0202 */
[----:B------:R-:W3:Y:S04]  /*0180*/  LDG.E R9, desc[UR4][R6.64] ;  /* 0x0000000406097981 */ /* 0x000ee8000c1e1900 */
[----:B------:R-:W5:Y:S01]  /*0190*/  LDG.E R15, desc[UR4][R2.64] ;  /* 0x00000004020f7981 */ /* 0x000f62000c1e1900 */
[----:B----4-:R-:W-:-:S04]  /*01a0*/  FADD R0, -R0, R11 ;  /* 0x0000000b00007221 */ /* 0x010fc80000000100 */
[----:B--2---:R-:W-:-:S04]  /*01b0*/  FADD R0, R0, R13 ;  /* 0x0000000d00007221 */ /* 0x004fc80000000000 */
[----:B---3--:R-:W-:-:S04]  /*01c0*/  FADD R0, R0, -R9 ;  /* 0x8000000900007221 */ /* 0x008fc80000000000 */
[----:B-----5:R-:W-:-:S05]  /*01d0*/  FFMA R15, R0, -0.69999998807907104492, R15 ;  /* 0xbf333333000f7823 */ /* 0x020fca000000000f */
[----:B------:R-:W-:Y:S01]  /*01e0*/  STG.E desc[UR4][R2.64], R15 ;  /* 0x0000000f02007986 */ /* 0x000fe2000c101904 */
[----:B------:R-:W-:Y:S05]  /*01f0*/  EXIT ;  /* 0x000000000000794d */ /* 0x000fea0003800000 */
.L_x_0:
[----:B------:R-:W-:-:S00]  /*0200*/  BRA `(.L_x_0) ;  /* 0xfffffffc00fc7947 */ /* 0x000fc0000383ffff */
[----:B------:R-:W-:-:S00]  /*0210*/  NOP ;  /* 0x0000000000007918 */ /* 0x000fc00000000000 */
        /* <DEDUP_REMOVED lines=14> */
.L_x_4:


//--------------------- .text._Z17fdtd_step2_kernelPfS_S_i --------------------------
	.section	.text._Z17fdtd_step2_kernelPfS_S_i,"ax",@progbits
	.align	128
        .global         _Z17fdtd_step2_kernelPfS_S_i
        .type           _Z17fdtd_step2_kernelPfS_S_i,@function
        .size           _Z17fdtd_step2_kernelPfS_S_i,(.L_x_5 - _Z17fdtd_step2_kernelPfS_S_i)
        .other          _Z17fdtd_step2_kernelPfS_S_i,@"STO_CUDA_ENTRY STV_DEFAULT"
_Z17fdtd_step2_kernelPfS_S_i:
.text._Z17fdtd_step2_kernelPfS_S_i:
        /* <DEDUP_REMOVED lines=10> */
[----:B------:R-:W-:-:S04]  /*00a0*/  ISETP.LT.AND P0, PT, R5, 0x800, !P0 ;  /* 0x000008000500780c */ /* 0x000fc80004701270 */
[----:B------:R-:W-:-:S13]  /*00b0*/  ISETP.GT.AND P0, PT, R0, RZ, P0 ;  /* 0x000000ff0000720c */ /* 0x000fda0000704270 */
[----:B------:R-:W-:Y:S05]  /*00c0*/  @!P0 EXIT ;  /* 0x000000000000894d */ /* 0x000fea0003800000 */
[----:B------:R-:W0:Y:S01]  /*00d0*/  LDC.64 R6, c[0x0][0x390] ;  /* 0x0000e400ff067b82 */ /* 0x000e220000000a00 */
[----:B------:R-:W1:Y:S01]  /*00e0*/  LDCU.64 UR4, c[0x0][0x358] ;  /* 0x00006b00ff0477ac */ /* 0x000e620008000a00 */
[C---:B------:R-:W-:Y:S01]  /*00f0*/  LEA R11, R5.reuse, R0, 0xb ;  /* 0x00000000050b7211 */ /* 0x040fe200078e58ff */
[----:B------:R-:W-:-:S03]  /*0100*/  IMAD R9, R5, 0x801, R0 ;  /* 0x0000080105097824 */ /* 0x000fc600078e0200 */
[C---:B------:R-:W-:Y:S02]  /*0110*/  IADD3 R13, PT, PT, R11.reuse, -0x1, RZ ;  /* 0xffffffff0b0d7810 */ /* 0x040fe40007ffe0ff */
[----:B------:R-:W2:Y:S01]  /*0120*/  LDC.64 R2, c[0x0][0x380] ;  /* 0x0000e000ff027b82 */ /* 0x000ea20000000a00 */
[----:B0-----:R-:W-:-:S04]  /*0130*/  IMAD.WIDE R4, R11, 0x4, R6 ;  /* 0x000000040b047825 */ /* 0x001fc800078e0206 */
[----:B------:R-:W-:Y:S02]  /*0140*/  IMAD.WIDE R6, R13, 0x4, R6 ;  /* 0x000000040d067825 */ /* 0x000fe400078e0206 */
[----:B-1----:R-:W3:Y:S02]  /*0150*/  LDG.E R5, desc[UR4][R4.64] ;  /* 0x0000000404057981 */ /* 0x002ee4000c1e1900 */
[----:B--2---:R-:W-:Y:S02]  /*0160*/  IMAD.WIDE R2, R9, 0x4, R2 ;  /* 0x0000000409027825 */ /* 0x004fe400078e0202 */
[----:B------:R-:W3:Y:S04]  /*0170*/  LDG.E R6, desc[UR4][R6.64] ;  /* 0x0000000406067981 */ /* 0x000ee8000c1e1900 */
[----:B------:R-:W2:Y:S01]  /*0180*/  LDG.E R9, desc[UR4][R2.64] ;  /* 0x0000000402097981 */ /* 0x000ea2000c1e1900 */
[----:B---3--:R-:W-:-:S04]  /*0190*/  FADD R0, -R6, R5 ;  /* 0x0000000506007221 */ /* 0x008fc80000000100 */
[----:B--2---:R-:W-:-:S05]  /*01a0*/  FFMA R9, R0, -0.5, R9 ;  /* 0xbf00000000097823 */ /* 0x004fca0000000009 */
[----:B------:R-:W-:Y:S01]  /*01b0*/  STG.E desc[UR4][R2.64], R9 ;  /* 0x0000000902007986 */ /* 0x000fe2000c101904 */
[----:B------:R-:W-:Y:S05]  /*01c0*/  EXIT ;  /* 0x000000000000794d */ /* 0x000fea0003800000 */
.L_x_1:
        /* <DEDUP_REMOVED lines=11> */
.L_x_5:


//--------------------- .text._Z17fdtd_step1_kernelPfS_S_S_i --------------------------
	.section	.text._Z17fdtd_step1_kernelPfS_S_S_i,"ax",@progbits
	.align	128
        .global         _Z17fdtd_step1_kernelPfS_S_S_i
        .type           _Z17fdtd_step1_kernelPfS_S_S_i,@function
        .size           _Z17fdtd_step1_kernelPfS_S_S_i,(.L_x_6 - _Z17fdtd_step1_kernelPfS_S_S_i)
        .other          _Z17fdtd_step1_kernelPfS_S_S_i,@"STO_CUDA_ENTRY STV_DEFAULT"
_Z17fdtd_step1_kernelPfS_S_S_i:
.text._Z17fdtd_step1_kernelPfS_S_S_i:
        /* <DEDUP_REMOVED lines=12> */
[----:B------:R-:W-:Y:S01]  /*00c0*/  ISETP.NE.AND P0, PT, R0, RZ, PT ;  /* 0x000000ff0000720c */ /* 0x000fe20003f05270 */
[----:B------:R-:W0:-:S12]  /*00d0*/  LDCU.64 UR4, c[0x0][0x358] ;  /* 0x00006b00ff0477ac */ /* 0x000e180008000a00 */
[----:B------:R-:W-:Y:S05]  /*00e0*/  @!P0 BRA `(.L_x_2) ;  /* 0x0000000000388947 */ /* 0x000fea0003800000 */
[----:B------:R-:W1:Y:S01]  /*00f0*/  LDC.64 R6, c[0x0][0x398] ;  /* 0x0000e600ff067b82 */ /* 0x000e620000000a00 */
[----:B------:R-:W-:-:S04]  /*0100*/  LEA R9, R0, R9, 0xb ;  /* 0x0000000900097211 */ /* 0x000fc800078e58ff */
[----:B------:R-:W-:-:S03]  /*0110*/  IADD3 R11, PT, PT, R9, -0x800, RZ ;  /* 0xfffff800090b7810 */ /* 0x000fc60007ffe0ff */
[----:B------:R-:W2:Y:S01]  /*0120*/  LDC.64 R2, c[0x0][0x390] ;  /* 0x0000e400ff027b82 */ /* 0x000ea20000000a00 */
[----:B-1----:R-:W-:-:S04]  /*0130*/  IMAD.WIDE R4, R9, 0x4, R6 ;  /* 0x0000000409047825 */ /* 0x002fc800078e0206 */
[----:B------:R-:W-:Y:S02]  /*0140*/  IMAD.WIDE R6, R11, 0x4, R6 ;  /* 0x000000040b067825 */ /* 0x000fe400078e0206 */
[----:B0-----:R-:W3:Y:S02]  /*0150*/  LDG.E R5, desc[UR4][R4.64] ;  /* 0x0000000404057981 */ /* 0x001ee4000c1e1900 */
[----:B--2---:R-:W-:Y:S02]  /*0160*/  IMAD.WIDE R2, R9, 0x4, R2 ;  /* 0x0000000409027825 */ /* 0x004fe400078e0202 */
[----:B------:R-:W3:Y:S04]  /*0170*/  LDG.E R6, desc[UR4][R6.64] ;  /* 0x0000000406067981 */ /* 0x000ee8000c1e1900 */
[----:B------:R-:W2:Y:S01]  /*0180*/  LDG.E R9, desc[UR4][R2.64] ;  /* 0x0000000402097981 */ /* 0x000ea2000c1e1900 */
[----:B---3--:R-:W-:-:S04]  /*0190*/  FADD R0, -R6, R5 ;  /* 0x0000000506007221 */ /* 0x008fc80000000100 */
[----:B--2---:R-:W-:-:S05]  /*01a0*/  FFMA R9, R0, -0.5, R9 ;  /* 0xbf00000000097823 */ /* 0x004fca0000000009 */
[----:B------:R-:W-:Y:S01]  /*01b0*/  STG.E desc[UR4][R2.64], R9 ;  /* 0x0000000902007986 */ /* 0x000fe2000c101904 */
[----:B------:R-:W-:Y:S05]  /*01c0*/  EXIT ;  /* 0x000000000000794d */ /* 0x000fea0003800000 */
.L_x_2:
[----:B------:R-:W1:Y:S08]  /*01d0*/  LDC R5, c[0x0][0x3a0] ;  /* 0x0000e800ff057b82 */ /* 0x000e700000000800 */
[----:B------:R-:W1:Y:S02]  /*01e0*/  LDC.64 R2, c[0x0][0x380] ;  /* 0x0000e000ff027b82 */ /* 0x000e640000000a00 */
[----:B-1----:R-:W-:-:S06]  /*01f0*/  IMAD.WIDE R2, R5, 0x4, R2 ;  /* 0x0000000405027825 */ /* 0x002fcc00078e0202 */
[----:B------:R-:W1:Y:S01]  /*0200*/  LDC.64 R4, c[0x0][0x390] ;  /* 0x0000e400ff047b82 */ /* 0x000e620000000a00 */
[----:B0-----:R-:W2:Y:S01]  /*0210*/  LDG.E R3, desc[UR4][R2.64] ;  /* 0x0000000402037981 */ /* 0x001ea2000c1e1900 */
[----:B-1----:R-:W-:-:S05]  /*0220*/  IMAD.WIDE R4, R9, 0x4, R4 ;  /* 0x0000000409047825 */ /* 0x002fca00078e0204 */
[----:B--2---:R-:W-:Y:S01]  /*0230*/  STG.E desc[UR4][R4.64], R3 ;  /* 0x0000000304007986 */ /* 0x004fe2000c101904 */
[----:B------:R-:W-:Y:S05]  /*0240*/  EXIT ;  /* 0x000000000000794d */ /* 0x000fea0003800000 */
.L_x_3:
        /* <DEDUP_REMOVED lines=11> */
.L_x_6:


//--------------------- .nv.shared.reserved.0     --------------------------
	.section	.nv.shared.reserved.0,"aw",@nobits
	.weak		__nv_reservedSMEM_offset_0_alias
	.size		__nv_reservedSMEM_offset_0_alias, 0, 64
	.other		__nv_reservedSMEM_offset_0_alias,@"STO_CUDA_RESERVED_SHARED STV_DEFAULT"
__nv_reservedSMEM_offset_0_alias:
	.zero		0
	.zero		64


//--------------------- .nv.constant0._Z17fdtd_step3_kernelPfS_S_i --------------------------
	.section	.nv.constant0._Z17fdtd_step3_kernelPfS_S_i,"a",@progbits
	.sectionflags	@""
	.align	4
.nv.constant0._Z17fdtd_step3_kernelPfS_S_i:
	.zero		924


//--------------------- .nv.constant0._Z17fdtd_step2_kernelPfS_S_i --------------------------
	.section	.nv.constant0._Z17fdtd_step2_kernelPfS_S_i,"a",@progbits
	.sectionflags	@""
	.align	4
.nv.constant0._Z17fdtd_step2_kernelPfS_S_i:
	.zero		924


//--------------------- .nv.constant0._Z17fdtd_step1_kernelPfS_S_S_i --------------------------
	.section	.nv.constant0._Z17fdtd_step1_kernelPfS_S_S_i,"a",@progbits
	.sectionflags	@""
	.align	4
.nv.constant0._Z17fdtd_step1_kernelPfS_S_S_i:
	.zero		932


//--------------------- SYMBOLS --------------------------

	.type		.nv.reservedSmem.offset0,@object
	.size		.nv.reservedSmem.offset0,0x4
